//
// Generated by NVIDIA NVVM Compiler
//
// Compiler Build ID: CL-36424714
// Cuda compilation tools, release 13.0, V13.0.88
// Based on NVVM 20.0.0
//

.version 9.0
.target sm_100
.address_size 64

	// .globl	_Z11reduceLinesPcPii
.shared .align 4 .b8 sdata[4096];

.visible .entry _Z11reduceLinesPcPii(
	.param .u64 .ptr .align 1 _Z11reduceLinesPcPii_param_0,
	.param .u64 .ptr .align 1 _Z11reduceLinesPcPii_param_1,
	.param .u32 _Z11reduceLinesPcPii_param_2
)
{
	.reg .pred 	%p<6>;
	.reg .b16 	%rs<2>;
	.reg .b32 	%r<21>;
	.reg .b64 	%rd<9>;

	ld.param.u64 	%rd2, [_Z11reduceLinesPcPii_param_0];
	ld.param.u64 	%rd1, [_Z11reduceLinesPcPii_param_1];
	cvta.to.global.u64 	%rd3, %rd2;
	mov.u32 	%r1, %tid.x;
	mov.u32 	%r2, %ctaid.x;
	mov.u32 	%r3, %ntid.x;
	mad.lo.s32 	%r7, %r2, %r3, %r1;
	cvt.u64.u32 	%rd4, %r7;
	add.s64 	%rd5, %rd3, %rd4;
	ld.global.u8 	%rs1, [%rd5];
	setp.eq.s16 	%p1, %rs1, 10;
	selp.u32 	%r8, 1, 0, %p1;
	shl.b32 	%r9, %r1, 2;
	mov.u32 	%r10, sdata;
	add.s32 	%r4, %r10, %r9;
	st.shared.u32 	[%r4], %r8;
	bar.sync 	0;
	setp.lt.u32 	%p2, %r3, 2;
	@%p2 bra 	$L__BB0_5;
	mov.b32 	%r20, 1;
$L__BB0_2:
	shl.b32 	%r6, %r20, 1;
	add.s32 	%r12, %r6, -1;
	and.b32  	%r13, %r12, %r1;
	setp.ne.s32 	%p3, %r13, 0;
	@%p3 bra 	$L__BB0_4;
	shl.b32 	%r14, %r20, 2;
	add.s32 	%r15, %r4, %r14;
	ld.shared.u32 	%r16, [%r15];
	ld.shared.u32 	%r17, [%r4];
	add.s32 	%r18, %r17, %r16;
	st.shared.u32 	[%r4], %r18;
$L__BB0_4:
	bar.sync 	0;
	setp.lt.u32 	%p4, %r6, %r3;
	mov.u32 	%r20, %r6;
	@%p4 bra 	$L__BB0_2;
$L__BB0_5:
	setp.ne.s32 	%p5, %r1, 0;
	@%p5 bra 	$L__BB0_7;
	ld.shared.u32 	%r19, [sdata];
	cvta.to.global.u64 	%rd6, %rd1;
	mul.wide.u32 	%rd7, %r2, 4;
	add.s64 	%rd8, %rd6, %rd7;
	st.global.u32 	[%rd8], %r19;
$L__BB0_7:
	ret;

}
	// .globl	_Z11reduceWordsPcPii
.visible .entry _Z11reduceWordsPcPii(
	.param .u64 .ptr .align 1 _Z11reduceWordsPcPii_param_0,
	.param .u64 .ptr .align 1 _Z11reduceWordsPcPii_param_1,
	.param .u32 _Z11reduceWordsPcPii_param_2
)
{
	.reg .pred 	%p<10>;
	.reg .b16 	%rs<5>;
	.reg .b32 	%r<27>;
	.reg .b64 	%rd<13>;

	ld.param.u64 	%rd2, [_Z11reduceWordsPcPii_param_0];
	ld.param.u64 	%rd3, [_Z11reduceWordsPcPii_param_1];
	ld.param.u32 	%r10, [_Z11reduceWordsPcPii_param_2];
	mov.u32 	%r1, %tid.x;
	mov.u32 	%r2, %ctaid.x;
	mov.u32 	%r3, %ntid.x;
	mad.lo.s32 	%r4, %r2, %r3, %r1;
	setp.ge.u32 	%p1, %r4, %r10;
	shl.b32 	%r11, %r1, 2;
	mov.u32 	%r12, sdata;
	add.s32 	%r5, %r12, %r11;
	@%p1 bra 	$L__BB1_6;
	cvta.to.global.u64 	%rd5, %rd2;
	cvt.u64.u32 	%rd6, %r4;
	add.s64 	%rd1, %rd5, %rd6;
	ld.global.u8 	%rd4, [%rd1];
	setp.gt.u64 	%p2, %rd4, 32;
	mov.b32 	%r25, 0;
	@%p2 bra 	$L__BB1_5;
	cvt.u32.u64 	%r14, %rd4;
	mov.b64 	%rd7, 1;
	shl.b64 	%rd8, %rd7, %r14;
	and.b64  	%rd9, %rd8, 4294968832;
	setp.ne.s64 	%p3, %rd9, 0;
	@%p3 bra 	$L__BB1_3;
	bra.uni 	$L__BB1_5;
$L__BB1_3:
	ld.global.u8 	%rs1, [%rd1+1];
	add.s16 	%rs2, %rs1, -9;
	and.b16  	%rs3, %rs2, 255;
	setp.lt.u16 	%p4, %rs3, 2;
	@%p4 bra 	$L__BB1_5;
	setp.ne.s16 	%p5, %rs1, 32;
	selp.u32 	%r25, 1, 0, %p5;
$L__BB1_5:
	st.shared.u32 	[%r5], %r25;
$L__BB1_6:
	bar.sync 	0;
	setp.lt.u32 	%p6, %r3, 2;
	@%p6 bra 	$L__BB1_11;
	mov.b32 	%r26, 1;
$L__BB1_8:
	shl.b32 	%r9, %r26, 1;
	add.s32 	%r17, %r9, -1;
	and.b32  	%r18, %r17, %r1;
	setp.ne.s32 	%p7, %r18, 0;
	@%p7 bra 	$L__BB1_10;
	shl.b32 	%r19, %r26, 2;
	add.s32 	%r20, %r5, %r19;
	ld.shared.u32 	%r21, [%r20];
	ld.shared.u32 	%r22, [%r5];
	add.s32 	%r23, %r22, %r21;
	st.shared.u32 	[%r5], %r23;
$L__BB1_10:
	bar.sync 	0;
	setp.lt.u32 	%p8, %r9, %r3;
	mov.u32 	%r26, %r9;
	@%p8 bra 	$L__BB1_8;
$L__BB1_11:
	setp.ne.s32 	%p9, %r1, 0;
	@%p9 bra 	$L__BB1_13;
	ld.shared.u32 	%r24, [sdata];
	cvta.to.global.u64 	%rd10, %rd3;
	mul.wide.u32 	%rd11, %r2, 4;
	add.s64 	%rd12, %rd10, %rd11;
	st.global.u32 	[%rd12], %r24;
$L__BB1_13:
	ret;

}


// ===== COMPILED SASS (sm_100) =====

	.target	sm_100

	.elftype	@"ET_EXEC"


//--------------------- .note.nv.tkinfo           --------------------------
	.section	.note.nv.tkinfo,"",@"SHT_NOTE"
	.sectionflags	@"SHF_NOTE_NV_TKINFO"
	.tkinfo
        /*0018*/ 	.word	0x00000002
        /*0030*/ 	.string	""
        /*0030*/ 	.string	"ptxas"
        /*0030*/ 	.string	"Cuda compilation tools, release 13.0, V13.0.88"
        /*0030*/ 	.string	"Build cuda_13.0.r13.0/compiler.36424714_0"
        /*0030*/ 	.string	"-arch sm_100 -m 64 "



//--------------------- .note.nv.cuinfo           --------------------------
	.section	.note.nv.cuinfo,"",@"SHT_NOTE"
	.sectionflags	@"SHF_NOTE_NV_CUINFO"
        /*0018*/ 	.short	0x0002
        /*001a*/ 	.short	0x0064
        /*001c*/ 	.short	0x0082
	.zero		2


//--------------------- .nv.info                  --------------------------
	.section	.nv.info,"",@"SHT_CUDA_INFO"
	.align	4


	//----- nvinfo : EIATTR_REGCOUNT
	.align		4
        /*0000*/ 	.byte	0x04, 0x2f
        /*0002*/ 	.short	(.L_1 - .L_0)
	.align		4
.L_0:
        /*0004*/ 	.word	index@(_Z11reduceLinesPcPii)
        /*0008*/ 	.word	0x0000000b


	//----- nvinfo : EIATTR_FRAME_SIZE
	.align		4
.L_1:
        /*000c*/ 	.byte	0x04, 0x11
        /*000e*/ 	.short	(.L_3 - .L_2)
	.align		4
.L_2:
        /*0010*/ 	.word	index@(_Z11reduceLinesPcPii)
        /*0014*/ 	.word	0x00000000


	//----- nvinfo : EIATTR_REGCOUNT
	.align		4
.L_3:
        /*0018*/ 	.byte	0x04, 0x2f
        /*001a*/ 	.short	(.L_5 - .L_4)
	.align		4
.L_4:
        /*001c*/ 	.word	index@(_Z11reduceWordsPcPii)
        /*0020*/ 	.word	0x0000000c


	//----- nvinfo : EIATTR_FRAME_SIZE
	.align		4
.L_5:
        /*0024*/ 	.byte	0x04, 0x11
        /*0026*/ 	.short	(.L_7 - .L_6)
	.align		4
.L_6:
        /*0028*/ 	.word	index@(_Z11reduceWordsPcPii)
        /*002c*/ 	.word	0x00000000


	//----- nvinfo : EIATTR_MIN_STACK_SIZE
	.align		4
.L_7:
        /*0030*/ 	.byte	0x04, 0x12
        /*0032*/ 	.short	(.L_9 - .L_8)
	.align		4
.L_8:
        /*0034*/ 	.word	index@(_Z11reduceWordsPcPii)
        /*0038*/ 	.word	0x00000000


	//----- nvinfo : EIATTR_MIN_STACK_SIZE
	.align		4
.L_9:
        /*003c*/ 	.byte	0x04, 0x12
        /*003e*/ 	.short	(.L_11 - .L_10)
	.align		4
.L_10:
        /*0040*/ 	.word	index@(_Z11reduceLinesPcPii)
        /*0044*/ 	.word	0x00000000
.L_11:


//--------------------- .nv.compat                --------------------------
	.section	.nv.compat,"",@"SHT_CUDA_COMPAT_INFO"
	.align	4
        /*0000*/ 	.byte	0x02, 0x09, 0x00, 0x00, 0x02, 0x02, 0x01, 0x00, 0x02, 0x05, 0x05, 0x00, 0x03, 0x07, 0x01, 0x01
        /*0010*/ 	.byte	0x02, 0x03, 0x00, 0x00, 0x02, 0x06, 0x01, 0x00, 0x04, 0x0b, 0x08, 0x00, 0x09, 0x00, 0x00, 0x00
        /*0020*/ 	.byte	0x00, 0x00, 0x00, 0x00


//--------------------- .nv.info._Z11reduceWordsPcPii --------------------------
	.section	.nv.info._Z11reduceWordsPcPii,"",@"SHT_CUDA_INFO"
	.sectionflags	@""
	.align	4


	//----- nvinfo : EIATTR_CUDA_API_VERSION
	.align		4
        /*0000*/ 	.byte	0x04, 0x37
        /*0002*/ 	.short	(.L_13 - .L_12)
.L_12:
        /*0004*/ 	.word	0x00000082


	//----- nvinfo : EIATTR_KPARAM_INFO
	.align		4
.L_13:
        /*0008*/ 	.byte	0x04, 0x17
        /*000a*/ 	.short	(.L_15 - .L_14)
.L_14:
        /*000c*/ 	.word	0x00000000
        /*0010*/ 	.short	0x0002
        /*0012*/ 	.short	0x0010
        /*0014*/ 	.byte	0x00, 0xf0, 0x11, 0x00


	//----- nvinfo : EIATTR_KPARAM_INFO
	.align		4
.L_15:
        /*0018*/ 	.byte	0x04, 0x17
        /*001a*/ 	.short	(.L_17 - .L_16)
.L_16:
        /*001c*/ 	.word	0x00000000
        /*0020*/ 	.short	0x0001
        /*0022*/ 	.short	0x0008
        /*0024*/ 	.byte	0x00, 0xf5, 0x21, 0x00


	//----- nvinfo : EIATTR_KPARAM_INFO
	.align		4
.L_17:
        /*0028*/ 	.byte	0x04, 0x17
        /*002a*/ 	.short	(.L_19 - .L_18)
.L_18:
        /*002c*/ 	.word	0x00000000
        /*0030*/ 	.short	0x0000
        /*0032*/ 	.short	0x0000
        /*0034*/ 	.byte	0x00, 0xf5, 0x21, 0x00


	//----- nvinfo : EIATTR_SPARSE_MMA_MASK
	.align		4
.L_19:
        /*0038*/ 	.byte	0x03, 0x50
        /*003a*/ 	.short	0x0000


	//----- nvinfo : EIATTR_MAXREG_COUNT
	.align		4
        /*003c*/ 	.byte	0x03, 0x1b
        /*003e*/ 	.short	0x00ff


	//----- nvinfo : EIATTR_NUM_BARRIERS
	.align		4
        /*0040*/ 	.byte	0x02, 0x4c
        /*0042*/ 	.byte	0x01
	.zero		1


	//----- nvinfo : EIATTR_MERCURY_ISA_VERSION
	.align		4
        /*0044*/ 	.byte	0x03, 0x5f
        /*0046*/ 	.short	0x0101


	//----- nvinfo : EIATTR_VRC_CTA_INIT_COUNT
	.align		4
        /*0048*/ 	.byte	0x02, 0x4a
	.zero		1
	.zero		1


	//----- nvinfo : EIATTR_EXIT_INSTR_OFFSETS
	.align		4
        /*004c*/ 	.byte	0x04, 0x1c
        /*004e*/ 	.short	(.L_21 - .L_20)


	//   ....[0]....
.L_20:
        /*0050*/ 	.word	0x00000370


	//   ....[1]....
        /*0054*/ 	.word	0x000003f0


	//----- nvinfo : EIATTR_CRS_STACK_SIZE
	.align		4
.L_21:
        /*0058*/ 	.byte	0x04, 0x1e
        /*005a*/ 	.short	(.L_23 - .L_22)
.L_22:
        /*005c*/ 	.word	0x00000000


	//----- nvinfo : EIATTR_CBANK_PARAM_SIZE
	.align		4
.L_23:
        /*0060*/ 	.byte	0x03, 0x19
        /*0062*/ 	.short	0x0014


	//----- nvinfo : EIATTR_PARAM_CBANK
	.align		4
        /*0064*/ 	.byte	0x04, 0x0a
        /*0066*/ 	.short	(.L_25 - .L_24)
	.align		4
.L_24:
        /*0068*/ 	.word	index@(.nv.constant0._Z11reduceWordsPcPii)
        /*006c*/ 	.short	0x0380
        /*006e*/ 	.short	0x0014


	//----- nvinfo : EIATTR_SW_WAR
	.align		4
.L_25:
        /*0070*/ 	.byte	0x04, 0x36
        /*0072*/ 	.short	(.L_27 - .L_26)
.L_26:
        /*0074*/ 	.word	0x00000008
.L_27:


//--------------------- .nv.info._Z11reduceLinesPcPii --------------------------
	.section	.nv.info._Z11reduceLinesPcPii,"",@"SHT_CUDA_INFO"
	.sectionflags	@""
	.align	4


	//----- nvinfo : EIATTR_CUDA_API_VERSION
	.align		4
        /*0000*/ 	.byte	0x04, 0x37
        /*0002*/ 	.short	(.L_29 - .L_28)
.L_28:
        /*0004*/ 	.word	0x00000082


	//----- nvinfo : EIATTR_KPARAM_INFO
	.align		4
.L_29:
        /*0008*/ 	.byte	0x04, 0x17
        /*000a*/ 	.short	(.L_31 - .L_30)
.L_30:
        /*000c*/ 	.word	0x00000000
        /*0010*/ 	.short	0x0002
        /*0012*/ 	.short	0x0010
        /*0014*/ 	.byte	0x00, 0xf0, 0x11, 0x00


	//----- nvinfo : EIATTR_KPARAM_INFO
	.align		4
.L_31:
        /*0018*/ 	.byte	0x04, 0x17
        /*001a*/ 	.short	(.L_33 - .L_32)
.L_32:
        /*001c*/ 	.word	0x00000000
        /*0020*/ 	.short	0x0001
        /*0022*/ 	.short	0x0008
        /*0024*/ 	.byte	0x00, 0xf5, 0x21, 0x00


	//----- nvinfo : EIATTR_KPARAM_INFO
	.align		4
.L_33:
        /*0028*/ 	.byte	0x04, 0x17
        /*002a*/ 	.short	(.L_35 - .L_34)
.L_34:
        /*002c*/ 	.word	0x00000000
        /*0030*/ 	.short	0x0000
        /*0032*/ 	.short	0x0000
        /*0034*/ 	.byte	0x00, 0xf5, 0x21, 0x00


	//----- nvinfo : EIATTR_SPARSE_MMA_MASK
	.align		4
.L_35:
        /*0038*/ 	.byte	0x03, 0x50
        /*003a*/ 	.short	0x0000


	//----- nvinfo : EIATTR_MAXREG_COUNT
	.align		4
        /*003c*/ 	.byte	0x03, 0x1b
        /*003e*/ 	.short	0x00ff


	//----- nvinfo : EIATTR_NUM_BARRIERS
	.align		4
        /*0040*/ 	.byte	0x02, 0x4c
        /*0042*/ 	.byte	0x01
	.zero		1


	//----- nvinfo : EIATTR_MERCURY_ISA_VERSION
	.align		4
        /*0044*/ 	.byte	0x03, 0x5f
        /*0046*/ 	.short	0x0101


	//----- nvinfo : EIATTR_VRC_CTA_INIT_COUNT
	.align		4
        /*0048*/ 	.byte	0x02, 0x4a
	.zero		1
	.zero		1


	//----- nvinfo : EIATTR_EXIT_INSTR_OFFSETS
	.align		4
        /*004c*/ 	.byte	0x04, 0x1c
        /*004e*/ 	.short	(.L_37 - .L_36)


	//   ....[0]....
.L_36:
        /*0050*/ 	.word	0x00000220


	//   ....[1]....
        /*0054*/ 	.word	0x000002a0


	//----- nvinfo : EIATTR_CBANK_PARAM_SIZE
	.align		4
.L_37:
        /*0058*/ 	.byte	0x03, 0x19
        /*005a*/ 	.short	0x0014


	//----- nvinfo : EIATTR_PARAM_CBANK
	.align		4
        /*005c*/ 	.byte	0x04, 0x0a
        /*005e*/ 	.short	(.L_39 - .L_38)
	.align		4
.L_38:
        /*0060*/ 	.word	index@(.nv.constant0._Z11reduceLinesPcPii)
        /*0064*/ 	.short	0x0380
        /*0066*/ 	.short	0x0014


	//----- nvinfo : EIATTR_SW_WAR
	.align		4
.L_39:
        /*0068*/ 	.byte	0x04, 0x36
        /*006a*/ 	.short	(.L_41 - .L_40)
.L_40:
        /*006c*/ 	.word	0x00000008
.L_41:


//--------------------- .nv.callgraph             --------------------------
	.section	.nv.callgraph,"",@"SHT_CUDA_CALLGRAPH"
	.align	4
	.sectionentsize	8
	.align		4
        /*0000*/ 	.word	0x00000000
	.align		4
        /*0004*/ 	.word	0xffffffff
	.align		4
        /*0008*/ 	.word	0x00000000
	.align		4
        /*000c*/ 	.word	0xfffffffe
	.align		4
        /*0010*/ 	.word	0x00000000
	.align		4
        /*0014*/ 	.word	0xfffffffd
	.align		4
        /*0018*/ 	.word	0x00000000
	.align		4
        /*001c*/ 	.word	0xfffffffc


//--------------------- .text._Z11reduceWordsPcPii --------------------------
	.section	.text._Z11reduceWordsPcPii,"ax",@progbits
	.align	128
        .global         _Z11reduceWordsPcPii
        .type           _Z11reduceWordsPcPii,@function
        .size           _Z11reduceWordsPcPii,(.L_x_10 - _Z11reduceWordsPcPii)
        .other          _Z11reduceWordsPcPii,@"STO_CUDA_ENTRY STV_DEFAULT"
_Z11reduceWordsPcPii:
.text._Z11reduceWordsPcPii:
[----:B------:R-:W-:Y:S01]  /*0000*/  LDC R1, c[0x0][0x37c] ;  /* 0x0000df00ff017b82 */ /* 0x000fe20000000800 */
[----:B------:R-:W0:Y:S01]  /*0010*/  S2R R7, SR_TID.X ;  /* 0x0000000000077919 */ /* 0x000e220000002100 */
[----:B------:R-:W1:Y:S06]  /*0020*/  LDCU UR8, c[0x0][0x360] ;  /* 0x00006c00ff0877ac */ /* 0x000e6c0008000800 */
[----:B------:R-:W2:Y:S01]  /*0030*/  S2UR UR5, SR_CgaCtaId ;  /* 0x00000000000579c3 */ /* 0x000ea20000008800 */
[----:B------:R-:W-:Y:S01]  /*0040*/  BSSY.RECONVERGENT B0, `(.L_x_0) ;  /* 0x0000021000007945 */ /* 0x000fe20003800200 */
[----:B------:R-:W1:Y:S01]  /*0050*/  S2R R6, SR_CTAID.X ;  /* 0x0000000000067919 */ /* 0x000e620000002500 */
[----:B------:R-:W3:Y:S01]  /*0060*/  LDCU UR9, c[0x0][0x390] ;  /* 0x00007200ff0977ac */ /* 0x000ee20008000800 */
[----:B------:R-:W-:Y:S01]  /*0070*/  UMOV UR4, 0x400 ;  /* 0x0000040000047882 */ /* 0x000fe20000000000 */
[----:B------:R-:W4:Y:S01]  /*0080*/  LDCU.64 UR6, c[0x0][0x358] ;  /* 0x00006b00ff0677ac */ /* 0x000f220008000a00 */
[----:B--2---:R-:W-:-:S06]  /*0090*/  ULEA UR4, UR5, UR4, 0x18 ;  /* 0x0000000405047291 */ /* 0x004fcc000f8ec0ff */
[----:B0-----:R-:W-:Y:S01]  /*00a0*/  LEA R0, R7, UR4, 0x2 ;  /* 0x0000000407007c11 */ /* 0x001fe2000f8e10ff */
[----:B-1----:R-:W-:-:S05]  /*00b0*/  IMAD R2, R6, UR8, R7 ;  /* 0x0000000806027c24 */ /* 0x002fca000f8e0207 */
[----:B---3--:R-:W-:-:S13]  /*00c0*/  ISETP.GE.U32.AND P0, PT, R2, UR9, PT ;  /* 0x0000000902007c0c */ /* 0x008fda000bf06070 */
[----:B----4-:R-:W-:Y:S05]  /*00d0*/  @P0 BRA `(.L_x_1) ;  /* 0x00000000005c0947 */ /* 0x010fea0003800000 */
[----:B------:R-:W0:Y:S02]  /*00e0*/  LDCU.64 UR4, c[0x0][0x380] ;  /* 0x00007000ff0477ac */ /* 0x000e240008000a00 */
[----:B0-----:R-:W-:-:S05]  /*00f0*/  IADD3 R2, P0, PT, R2, UR4, RZ ;  /* 0x0000000402027c10 */ /* 0x001fca000ff1e0ff */
[----:B------:R-:W-:-:S05]  /*0100*/  IMAD.X R3, RZ, RZ, UR5, P0 ;  /* 0x00000005ff037e24 */ /* 0x000fca00080e06ff */
[----:B------:R-:W2:Y:S01]  /*0110*/  LDG.E.U8 R4, desc[UR6][R2.64] ;  /* 0x0000000602047981 */ /* 0x000ea2000c1e1100 */
[----:B------:R-:W-:Y:S01]  /*0120*/  BSSY.RECONVERGENT B1, `(.L_x_2) ;  /* 0x0000011000017945 */ /* 0x000fe20003800200 */
[----:B------:R-:W-:Y:S01]  /*0130*/  IMAD.MOV.U32 R5, RZ, RZ, RZ ;  /* 0x000000ffff057224 */ /* 0x000fe200078e00ff */
[----:B--2---:R-:W-:-:S04]  /*0140*/  ISETP.GT.U32.AND P0, PT, R4, 0x20, PT ;  /* 0x000000200400780c */ /* 0x004fc80003f04070 */
[----:B------:R-:W-:-:S13]  /*0150*/  ISETP.GT.U32.AND.EX P0, PT, RZ, RZ, PT, P0 ;  /* 0x000000ffff00720c */ /* 0x000fda0003f04100 */
[----:B------:R-:W-:Y:S05]  /*0160*/  @P0 BRA `(.L_x_3) ;  /* 0x0000000000300947 */ /* 0x000fea0003800000 */
[----:B------:R-:W-:-:S05]  /*0170*/  IMAD.MOV.U32 R9, RZ, RZ, 0x1 ;  /* 0x00000001ff097424 */ /* 0x000fca00078e00ff */
[CC--:B------:R-:W-:Y:S02]  /*0180*/  SHF.L.U32 R8, R9.reuse, R4.reuse, RZ ;  /* 0x0000000409087219 */ /* 0x0c0fe400000006ff */
[----:B------:R-:W-:Y:S02]  /*0190*/  SHF.L.U64.HI R4, R9, R4, RZ ;  /* 0x0000000409047219 */ /* 0x000fe400000102ff */
[----:B------:R-:W-:-:S04]  /*01a0*/  LOP3.LUT P0, RZ, R8, 0x600, RZ, 0xc0, !PT ;  /* 0x0000060008ff7812 */ /* 0x000fc8000780c0ff */
[----:B------:R-:W-:-:S13]  /*01b0*/  LOP3.LUT P0, RZ, R4, 0x1, RZ, 0xc0, P0 ;  /* 0x0000000104ff7812 */ /* 0x000fda000000c0ff */
[----:B------:R-:W-:Y:S05]  /*01c0*/  @!P0 BRA `(.L_x_3) ;  /* 0x0000000000188947 */ /* 0x000fea0003800000 */
[----:B------:R-:W2:Y:S02]  /*01d0*/  LDG.E.U8 R2, desc[UR6][R2.64+0x1] ;  /* 0x0000010602027981 */ /* 0x000ea4000c1e1100 */
[----:B--2---:R-:W-:-:S05]  /*01e0*/  VIADD R4, R2, 0xfffffff7 ;  /* 0xfffffff702047836 */ /* 0x004fca0000000000 */
[----:B------:R-:W-:-:S04]  /*01f0*/  LOP3.LUT R4, R4, 0xff, RZ, 0xc0, !PT ;  /* 0x000000ff04047812 */ /* 0x000fc800078ec0ff */
[----:B------:R-:W-:-:S13]  /*0200*/  ISETP.GE.U32.AND P1, PT, R4, 0x2, PT ;  /* 0x000000020400780c */ /* 0x000fda0003f26070 */
[----:B------:R-:W-:-:S04]  /*0210*/  @P1 ISETP.NE.AND P0, PT, R2, 0x20, PT ;  /* 0x000000200200180c */ /* 0x000fc80003f05270 */
[----:B------:R-:W-:-:S09]  /*0220*/  @P1 SEL R5, RZ, 0x1, !P0 ;  /* 0x00000001ff051807 */ /* 0x000fd20004000000 */
.L_x_3:
[----:B------:R-:W-:Y:S05]  /*0230*/  BSYNC.RECONVERGENT B1 ;  /* 0x0000000000017941 */ /* 0x000fea0003800200 */
.L_x_2:
[----:B------:R0:W-:Y:S02]  /*0240*/  STS [R0], R5 ;  /* 0x0000000500007388 */ /* 0x0001e40000000800 */
.L_x_1:
[----:B------:R-:W-:Y:S05]  /*0250*/  BSYNC.RECONVERGENT B0 ;  /* 0x0000000000007941 */ /* 0x000fea0003800200 */
.L_x_0:
[----:B------:R-:W-:Y:S01]  /*0260*/  BAR.SYNC.DEFER_BLOCKING 0x0 ;  /* 0x0000000000007b1d */ /* 0x000fe20000010000 */
[----:B------:R-:W-:Y:S01]  /*0270*/  UISETP.GE.U32.AND UP0, UPT, UR8, 0x2, UPT ;  /* 0x000000020800788c */ /* 0x000fe2000bf06070 */
[----:B------:R-:W-:-:S08]  /*0280*/  ISETP.NE.AND P0, PT, R7, RZ, PT ;  /* 0x000000ff0700720c */ /* 0x000fd00003f05270 */
[----:B------:R-:W-:Y:S05]  /*0290*/  BRA.U !UP0, `(.L_x_4) ;  /* 0x0000000108347547 */ /* 0x000fea000b800000 */
[----:B------:R-:W-:-:S07]  /*02a0*/  IMAD.MOV.U32 R3, RZ, RZ, 0x1 ;  /* 0x00000001ff037424 */ /* 0x000fce00078e00ff */
.L_x_5:
[----:B------:R-:W-:-:S04]  /*02b0*/  IMAD.SHL.U32 R4, R3, 0x2, RZ ;  /* 0x0000000203047824 */ /* 0x000fc800078e00ff */
[----:B------:R-:W-:-:S05]  /*02c0*/  VIADD R2, R4, 0xffffffff ;  /* 0xffffffff04027836 */ /* 0x000fca0000000000 */
[----:B------:R-:W-:-:S13]  /*02d0*/  LOP3.LUT P1, RZ, R2, R7, RZ, 0xc0, !PT ;  /* 0x0000000702ff7212 */ /* 0x000fda000782c0ff */
[----:B------:R-:W-:Y:S02]  /*02e0*/  @!P1 IMAD R2, R3, 0x4, R0 ;  /* 0x0000000403029824 */ /* 0x000fe400078e0200 */
[----:B------:R-:W-:Y:S04]  /*02f0*/  @!P1 LDS R3, [R0] ;  /* 0x0000000000039984 */ /* 0x000fe80000000800 */
[----:B------:R-:W0:Y:S02]  /*0300*/  @!P1 LDS R2, [R2] ;  /* 0x0000000002029984 */ /* 0x000e240000000800 */
[----:B0-----:R-:W-:Y:S02]  /*0310*/  @!P1 IMAD.IADD R5, R2, 0x1, R3 ;  /* 0x0000000102059824 */ /* 0x001fe400078e0203 */
[----:B------:R-:W-:-:S03]  /*0320*/  IMAD.MOV.U32 R3, RZ, RZ, R4 ;  /* 0x000000ffff037224 */ /* 0x000fc600078e0004 */
[----:B------:R1:W-:Y:S01]  /*0330*/  @!P1 STS [R0], R5 ;  /* 0x0000000500009388 */ /* 0x0003e20000000800 */
[----:B------:R-:W-:Y:S01]  /*0340*/  BAR.SYNC.DEFER_BLOCKING 0x0 ;  /* 0x0000000000007b1d */ /* 0x000fe20000010000 */
[----:B------:R-:W-:-:S13]  /*0350*/  ISETP.GE.U32.AND P1, PT, R4, UR8, PT ;  /* 0x0000000804007c0c */ /* 0x000fda000bf26070 */
[----:B-1----:R-:W-:Y:S05]  /*0360*/  @!P1 BRA `(.L_x_5) ;  /* 0xfffffffc00d09947 */ /* 0x002fea000383ffff */
.L_x_4:
[----:B------:R-:W-:Y:S05]  /*0370*/  @P0 EXIT ;  /* 0x000000000000094d */ /* 0x000fea0003800000 */
[----:B------:R-:W1:Y:S01]  /*0380*/  S2UR UR5, SR_CgaCtaId ;  /* 0x00000000000579c3 */ /* 0x000e620000008800 */
[----:B------:R-:W-:-:S07]  /*0390*/  UMOV UR4, 0x400 ;  /* 0x0000040000047882 */ /* 0x000fce0000000000 */
[----:B------:R-:W2:Y:S01]  /*03a0*/  LDC.64 R2, c[0x0][0x388] ;  /* 0x0000e200ff027b82 */ /* 0x000ea20000000a00 */
[----:B-1----:R-:W-:Y:S01]  /*03b0*/  ULEA UR4, UR5, UR4, 0x18 ;  /* 0x0000000405047291 */ /* 0x002fe2000f8ec0ff */
[----:B--2---:R-:W-:-:S08]  /*03c0*/  IMAD.WIDE.U32 R2, R6, 0x4, R2 ;  /* 0x0000000406027825 */ /* 0x004fd000078e0002 */
[----:B0-----:R-:W0:Y:S04]  /*03d0*/  LDS R5, [UR4] ;  /* 0x00000004ff057984 */ /* 0x001e280008000800 */
[----:B0-----:R-:W-:Y:S01]  /*03e0*/  STG.E desc[UR6][R2.64], R5 ;  /* 0x0000000502007986 */ /* 0x001fe2000c101906 */
[----:B------:R-:W-:Y:S05]  /*03f0*/  EXIT ;  /* 0x000000000000794d */ /* 0x000fea0003800000 */
.L_x_6:
[----:B------:R-:W-:-:S00]  /*0400*/  BRA `(.L_x_6) ;  /* 0xfffffffc00fc7947 */ /* 0x000fc0000383ffff */
[----:B------:R-:W-:-:S00]  /*0410*/  NOP ;  /* 0x0000000000007918 */ /* 0x000fc00000000000 */
        /* <DEDUP_REMOVED lines=14> */
.L_x_10:


//--------------------- .text._Z11reduceLinesPcPii --------------------------
	.section	.text._Z11reduceLinesPcPii,"ax",@progbits
	.align	128
        .global         _Z11reduceLinesPcPii
        .type           _Z11reduceLinesPcPii,@function
        .size           _Z11reduceLinesPcPii,(.L_x_11 - _Z11reduceLinesPcPii)
        .other          _Z11reduceLinesPcPii,@"STO_CUDA_ENTRY STV_DEFAULT"
_Z11reduceLinesPcPii:
.text._Z11reduceLinesPcPii:
[----:B------:R-:W-:Y:S01]  /*0000*/  LDC R1, c[0x0][0x37c] ;  /* 0x0000df00ff017b82 */ /* 0x000fe20000000800 */
[----:B------:R-:W0:Y:S01]  /*0010*/  S2R R7, SR_TID.X ;  /* 0x0000000000077919 */ /* 0x000e220000002100 */
[----:B------:R-:W0:Y:S01]  /*0020*/  LDCU UR8, c[0x0][0x360] ;  /* 0x00006c00ff0877ac */ /* 0x000e220008000800 */
[----:B------:R-:W0:Y:S01]  /*0030*/  S2R R6, SR_CTAID.X ;  /* 0x0000000000067919 */ /* 0x000e220000002500 */
[----:B------:R-:W1:Y:S01]  /*0040*/  LDCU.64 UR4, c[0x0][0x380] ;  /* 0x00007000ff0477ac */ /* 0x000e620008000a00 */
[----:B------:R-:W2:Y:S01]  /*0050*/  LDCU.64 UR6, c[0x0][0x358] ;  /* 0x00006b00ff0677ac */ /* 0x000ea20008000a00 */
[----:B0-----:R-:W-:-:S05]  /*0060*/  IMAD R2, R6, UR8, R7 ;  /* 0x0000000806027c24 */ /* 0x001fca000f8e0207 */
[----:B-1----:R-:W-:-:S05]  /*0070*/  IADD3 R2, P0, PT, R2, UR4, RZ ;  /* 0x0000000402027c10 */ /* 0x002fca000ff1e0ff */
[----:B------:R-:W-:-:S05]  /*0080*/  IMAD.X R3, RZ, RZ, UR5, P0 ;  /* 0x00000005ff037e24 */ /* 0x000fca00080e06ff */
[----:B--2---:R-:W2:Y:S01]  /*0090*/  LDG.E.U8 R2, desc[UR6][R2.64] ;  /* 0x0000000602027981 */ /* 0x004ea2000c1e1100 */
[----:B------:R-:W0:Y:S01]  /*00a0*/  S2UR UR5, SR_CgaCtaId ;  /* 0x00000000000579c3 */ /* 0x000e220000008800 */
[----:B------:R-:W-:Y:S01]  /*00b0*/  UMOV UR4, 0x400 ;  /* 0x0000040000047882 */ /* 0x000fe20000000000 */
[----:B------:R-:W-:Y:S01]  /*00c0*/  UISETP.GE.U32.AND UP0, UPT, UR8, 0x2, UPT ;  /* 0x000000020800788c */ /* 0x000fe2000bf06070 */
[----:B------:R-:W-:Y:S01]  /*00d0*/  ISETP.NE.AND P0, PT, R7, RZ, PT ;  /* 0x000000ff0700720c */ /* 0x000fe20003f05270 */
[----:B0-----:R-:W-:-:S06]  /*00e0*/  ULEA UR4, UR5, UR4, 0x18 ;  /* 0x0000000405047291 */ /* 0x001fcc000f8ec0ff */
[----:B------:R-:W-:Y:S02]  /*00f0*/  LEA R5, R7, UR4, 0x2 ;  /* 0x0000000407057c11 */ /* 0x000fe4000f8e10ff */
[----:B--2---:R-:W-:-:S04]  /*0100*/  ISETP.NE.AND P1, PT, R2, 0xa, PT ;  /* 0x0000000a0200780c */ /* 0x004fc80003f25270 */
[----:B------:R-:W-:-:S05]  /*0110*/  SEL R0, RZ, 0x1, P1 ;  /* 0x00000001ff007807 */ /* 0x000fca0000800000 */
[----:B------:R0:W-:Y:S01]  /*0120*/  STS [R5], R0 ;  /* 0x0000000005007388 */ /* 0x0001e20000000800 */
[----:B------:R-:W-:Y:S06]  /*0130*/  BAR.SYNC.DEFER_BLOCKING 0x0 ;  /* 0x0000000000007b1d */ /* 0x000fec0000010000 */
[----:B------:R-:W-:Y:S05]  /*0140*/  BRA.U !UP0, `(.L_x_7) ;  /* 0x0000000108347547 */ /* 0x000fea000b800000 */
[----:B0-----:R-:W-:-:S07]  /*0150*/  IMAD.MOV.U32 R0, RZ, RZ, 0x1 ;  /* 0x00000001ff007424 */ /* 0x001fce00078e00ff */
.L_x_8:
[----:B------:R-:W-:-:S05]  /*0160*/  IMAD.SHL.U32 R8, R0, 0x2, RZ ;  /* 0x0000000200087824 */ /* 0x000fca00078e00ff */
[----:B------:R-:W-:-:S04]  /*0170*/  IADD3 R2, PT, PT, R8, -0x1, RZ ;  /* 0xffffffff08027810 */ /* 0x000fc80007ffe0ff */
[----:B------:R-:W-:-:S13]  /*0180*/  LOP3.LUT P1, RZ, R2, R7, RZ, 0xc0, !PT ;  /* 0x0000000702ff7212 */ /* 0x000fda000782c0ff */
[----:B------:R-:W-:Y:S01]  /*0190*/  @!P1 IMAD R2, R0, 0x4, R5 ;  /* 0x0000000400029824 */ /* 0x000fe200078e0205 */
[----:B------:R-:W-:Y:S01]  /*01a0*/  @!P1 LDS R3, [R5] ;  /* 0x0000000005039984 */ /* 0x000fe20000000800 */
[----:B------:R-:W-:-:S04]  /*01b0*/  MOV R0, R8 ;  /* 0x0000000800007202 */ /* 0x000fc80000000f00 */
[----:B------:R-:W0:Y:S02]  /*01c0*/  @!P1 LDS R2, [R2] ;  /* 0x0000000002029984 */ /* 0x000e240000000800 */
[----:B0-----:R-:W-:-:S05]  /*01d0*/  @!P1 IMAD.IADD R4, R2, 0x1, R3 ;  /* 0x0000000102049824 */ /* 0x001fca00078e0203 */
[----:B------:R1:W-:Y:S01]  /*01e0*/  @!P1 STS [R5], R4 ;  /* 0x0000000405009388 */ /* 0x0003e20000000800 */
[----:B------:R-:W-:Y:S01]  /*01f0*/  BAR.SYNC.DEFER_BLOCKING 0x0 ;  /* 0x0000000000007b1d */ /* 0x000fe20000010000 */
[----:B------:R-:W-:-:S13]  /*0200*/  ISETP.GE.U32.AND P1, PT, R8, UR8, PT ;  /* 0x0000000808007c0c */ /* 0x000fda000bf26070 */
[----:B-1----:R-:W-:Y:S05]  /*0210*/  @!P1 BRA `(.L_x_8) ;  /* 0xfffffffc00d09947 */ /* 0x002fea000383ffff */
.L_x_7:
        /* <DEDUP_REMOVED lines=9> */
.L_x_9:
        /* <DEDUP_REMOVED lines=13> */
.L_x_11:


//--------------------- .nv.shared._Z11reduceWordsPcPii --------------------------
	.section	.nv.shared._Z11reduceWordsPcPii,"aw",@nobits
	.sectionflags	@""
	.align	4
.nv.shared._Z11reduceWordsPcPii:
	.zero		5120


//--------------------- .nv.shared.reserved.0     --------------------------
	.section	.nv.shared.reserved.0,"aw",@nobits
	.weak		__nv_reservedSMEM_offset_0_alias
	.size		__nv_reservedSMEM_offset_0_alias, 0, 64
	.other		__nv_reservedSMEM_offset_0_alias,@"STO_CUDA_RESERVED_SHARED STV_DEFAULT"
__nv_reservedSMEM_offset_0_alias:
	.zero		0
	.zero		64


//--------------------- .nv.shared._Z11reduceLinesPcPii --------------------------
	.section	.nv.shared._Z11reduceLinesPcPii,"aw",@nobits
	.sectionflags	@""
	.align	4
.nv.shared._Z11reduceLinesPcPii:
	.zero		5120


//--------------------- .nv.constant0._Z11reduceWordsPcPii --------------------------
	.section	.nv.constant0._Z11reduceWordsPcPii,"a",@progbits
	.sectionflags	@""
	.align	4
.nv.constant0._Z11reduceWordsPcPii:
	.zero		916


//--------------------- .nv.constant0._Z11reduceLinesPcPii --------------------------
	.section	.nv.constant0._Z11reduceLinesPcPii,"a",@progbits
	.sectionflags	@""
	.align	4
.nv.constant0._Z11reduceLinesPcPii:
	.zero		916


//--------------------- SYMBOLS --------------------------

	.type		.nv.reservedSmem.offset0,@object
	.size		.nv.reservedSmem.offset0,0x4
	.type		.nv.reservedSmem.cap,@object
	.size		.nv.reservedSmem.cap,0x4
